	.headerflags	@"EF_CUDA_TEXMODE_UNIFIED EF_CUDA_64BIT_ADDRESS EF_CUDA_ACCELERATORS EF_CUDA_SM90 EF_CUDA_VIRTUAL_SM(EF_CUDA_SM90)"
	.elftype	@"ET_EXEC"


//--------------------- .nv.info                  --------------------------
	.section	.nv.info,"",@"SHT_CUDA_INFO"
	.align	4


	//----- nvinfo : EIATTR_REGCOUNT
	.align		4
        /*0000*/ 	.byte	0x04, 0x2f
        /*0002*/ 	.short	(.L_3 - .L_2)
	.align		4
.L_2:
        /*0004*/ 	.word	index@(triton_poi_fused__native_batch_norm_legit_no_training_mul_sigmoid_51)
        /*0008*/ 	.word	0x00000018


	//----- nvinfo : EIATTR_MIN_STACK_SIZE
	.align		4
.L_3:
        /*000c*/ 	.byte	0x04, 0x12
        /*000e*/ 	.short	(.L_5 - .L_4)
	.align		4
.L_4:
        /*0010*/ 	.word	index@(triton_poi_fused__native_batch_norm_legit_no_training_mul_sigmoid_51)
        /*0014*/ 	.word	0x00000000


	//----- nvinfo : EIATTR_FRAME_SIZE
	.align		4
.L_5:
        /*0018*/ 	.byte	0x04, 0x11
        /*001a*/ 	.short	(.L_7 - .L_6)
	.align		4
.L_6:
        /*001c*/ 	.word	index@(triton_poi_fused__native_batch_norm_legit_no_training_mul_sigmoid_51)
        /*0020*/ 	.word	0x00000000


	//----- nvinfo : EIATTR_MIN_STACK_SIZE
	.align		4
.L_7:
        /*0024*/ 	.byte	0x04, 0x12
        /*0026*/ 	.short	(.L_9 - .L_8)
	.align		4
.L_8:
        /*0028*/ 	.word	index@(triton_poi_fused__native_batch_norm_legit_no_training_mul_sigmoid_51)
        /*002c*/ 	.word	0x00000000
.L_9:


//--------------------- .nv.info.triton_poi_fused__native_batch_norm_legit_no_training_mul_sigmoid_51 --------------------------
	.section	.nv.info.triton_poi_fused__native_batch_norm_legit_no_training_mul_sigmoid_51,"",@"SHT_CUDA_INFO"
	.sectionflags	@""
	.align	4


	//----- nvinfo : EIATTR_CUDA_API_VERSION
	.align		4
        /*0000*/ 	.byte	0x04, 0x37
        /*0002*/ 	.short	(.L_11 - .L_10)
.L_10:
        /*0004*/ 	.word	0x0000007c


	//----- nvinfo : EIATTR_KPARAM_INFO
	.align		4
.L_11:
        /*0008*/ 	.byte	0x04, 0x17
        /*000a*/ 	.short	(.L_13 - .L_12)
.L_12:
        /*000c*/ 	.word	0x00000000
        /*0010*/ 	.short	0x0006
        /*0012*/ 	.short	0x0030
        /*0014*/ 	.byte	0x00, 0xf0, 0x11, 0x00


	//----- nvinfo : EIATTR_KPARAM_INFO
	.align		4
.L_13:
        /*0018*/ 	.byte	0x04, 0x17
        /*001a*/ 	.short	(.L_15 - .L_14)
.L_14:
        /*001c*/ 	.word	0x00000000
        /*0020*/ 	.short	0x0005
        /*0022*/ 	.short	0x0028
        /*0024*/ 	.byte	0x00, 0xf4, 0x21, 0x00


	//----- nvinfo : EIATTR_KPARAM_INFO
	.align		4
.L_15:
        /*0028*/ 	.byte	0x04, 0x17
        /*002a*/ 	.short	(.L_17 - .L_16)
.L_16:
        /*002c*/ 	.word	0x00000000
        /*0030*/ 	.short	0x0004
        /*0032*/ 	.short	0x0020
        /*0034*/ 	.byte	0x00, 0xf4, 0x21, 0x00


	//----- nvinfo : EIATTR_KPARAM_INFO
	.align		4
.L_17:
        /*0038*/ 	.byte	0x04, 0x17
        /*003a*/ 	.short	(.L_19 - .L_18)
.L_18:
        /*003c*/ 	.word	0x00000000
        /*0040*/ 	.short	0x0003
        /*0042*/ 	.short	0x0018
        /*0044*/ 	.byte	0x00, 0xf4, 0x21, 0x00


	//----- nvinfo : EIATTR_KPARAM_INFO
	.align		4
.L_19:
        /*0048*/ 	.byte	0x04, 0x17
        /*004a*/ 	.short	(.L_21 - .L_20)
.L_20:
        /*004c*/ 	.word	0x00000000
        /*0050*/ 	.short	0x0002
        /*0052*/ 	.short	0x0010
        /*0054*/ 	.byte	0x00, 0xf4, 0x21, 0x00


	//----- nvinfo : EIATTR_KPARAM_INFO
	.align		4
.L_21:
        /*0058*/ 	.byte	0x04, 0x17
        /*005a*/ 	.short	(.L_23 - .L_22)
.L_22:
        /*005c*/ 	.word	0x00000000
        /*0060*/ 	.short	0x0001
        /*0062*/ 	.short	0x0008
        /*0064*/ 	.byte	0x00, 0xf4, 0x21, 0x00


	//----- nvinfo : EIATTR_KPARAM_INFO
	.align		4
.L_23:
        /*0068*/ 	.byte	0x04, 0x17
        /*006a*/ 	.short	(.L_25 - .L_24)
.L_24:
        /*006c*/ 	.word	0x00000000
        /*0070*/ 	.short	0x0000
        /*0072*/ 	.short	0x0000
        /*0074*/ 	.byte	0x00, 0xf4, 0x21, 0x00


	//----- nvinfo : EIATTR_SPARSE_MMA_MASK
	.align		4
.L_25:
        /*0078*/ 	.byte	0x03, 0x50
        /*007a*/ 	.short	0x0000


	//----- nvinfo : EIATTR_MAXREG_COUNT
	.align		4
        /*007c*/ 	.byte	0x03, 0x1b
        /*007e*/ 	.short	0x00ff


	//----- nvinfo : EIATTR_EXIT_INSTR_OFFSETS
	.align		4
        /*0080*/ 	.byte	0x04, 0x1c
        /*0082*/ 	.short	(.L_27 - .L_26)


	//   ....[0]....
.L_26:
        /*0084*/ 	.word	0x00000580


	//   ....[1]....
        /*0088*/ 	.word	0x000005a0


	//----- nvinfo : EIATTR_REQNTID
	.align		4
.L_27:
        /*008c*/ 	.byte	0x04, 0x10
        /*008e*/ 	.short	(.L_29 - .L_28)
.L_28:
        /*0090*/ 	.word	0x00000080
        /*0094*/ 	.word	0x00000001
        /*0098*/ 	.word	0x00000001


	//----- nvinfo : EIATTR_CBANK_PARAM_SIZE
	.align		4
.L_29:
        /*009c*/ 	.byte	0x03, 0x19
        /*009e*/ 	.short	0x0034


	//----- nvinfo : EIATTR_PARAM_CBANK
	.align		4
        /*00a0*/ 	.byte	0x04, 0x0a
        /*00a2*/ 	.short	(.L_31 - .L_30)
	.align		4
.L_30:
        /*00a4*/ 	.word	index@(.nv.constant0.triton_poi_fused__native_batch_norm_legit_no_training_mul_sigmoid_51)
        /*00a8*/ 	.short	0x0210
        /*00aa*/ 	.short	0x0034


	//----- nvinfo : EIATTR_SW_WAR
	.align		4
.L_31:
        /*00ac*/ 	.byte	0x04, 0x36
        /*00ae*/ 	.short	(.L_33 - .L_32)
.L_32:
        /*00b0*/ 	.word	0x00000008
.L_33:


//--------------------- .nv.callgraph             --------------------------
	.section	.nv.callgraph,"",@"SHT_CUDA_CALLGRAPH"
	.align	4
	.sectionentsize	8
	.align		4
        /*0000*/ 	.word	0x00000000
	.align		4
        /*0004*/ 	.word	0xffffffff
	.align		4
        /*0008*/ 	.word	0x00000000
	.align		4
        /*000c*/ 	.word	0xfffffffe
	.align		4
        /*0010*/ 	.word	0x00000000
	.align		4
        /*0014*/ 	.word	0xfffffffd
	.align		4
        /*0018*/ 	.word	0x00000000
	.align		4
        /*001c*/ 	.word	0xfffffffc


//--------------------- .nv.constant4             --------------------------
	.section	.nv.constant4,"a",@progbits
	.align	8
	.align		8
.nv.constant4:
        /*0000*/ 	.dword	_$_str
	.align		8
        /*0008*/ 	.dword	_$_str_$_2


//--------------------- .text.triton_poi_fused__native_batch_norm_legit_no_training_mul_sigmoid_51 --------------------------
	.section	.text.triton_poi_fused__native_batch_norm_legit_no_training_mul_sigmoid_51,"ax",@progbits
	.align	128
        .global         triton_poi_fused__native_batch_norm_legit_no_training_mul_sigmoid_51
        .type           triton_poi_fused__native_batch_norm_legit_no_training_mul_sigmoid_51,@function
        .size           triton_poi_fused__native_batch_norm_legit_no_training_mul_sigmoid_51,(.L_x_1 - triton_poi_fused__native_batch_norm_legit_no_training_mul_sigmoid_51)
        .other          triton_poi_fused__native_batch_norm_legit_no_training_mul_sigmoid_51,@"STO_CUDA_ENTRY STV_DEFAULT"
triton_poi_fused__native_batch_norm_legit_no_training_mul_sigmoid_51:
.text.triton_poi_fused__native_batch_norm_legit_no_training_mul_sigmoid_51:
[----:B------:R-:W0:Y:S01]  /*0000*/  LDC R1, c[0x0][0x28] ;  /* 0x00000a00ff017b82 */ /* 0x000e220000000800 */
[----:B------:R-:W1:Y:S01]  /*0010*/  S2R R0, SR_TID.X ;  /* 0x0000000000007919 */ /* 0x000e620000002100 */
[----:B------:R-:W-:-:S06]  /*0020*/  HFMA2.MMA R2, -RZ, RZ, 0, 0 ;  /* 0x00000000ff027435 */ /* 0x000fcc00000001ff */
[----:B------:R-:W2:Y:S01]  /*0030*/  LDC.64 R10, c[0x0][0x228] ;  /* 0x00008a00ff0a7b82 */ /* 0x000ea20000000a00 */
[----:B------:R-:W-:Y:S01]  /*0040*/  ULDC.64 UR4, c[0x0][0x208] ;  /* 0x0000820000047ab9 */ /* 0x000fe20000000a00 */
[----:B------:R-:W3:Y:S06]  /*0050*/  S2R R3, SR_CTAID.X ;  /* 0x0000000000037919 */ /* 0x000eec0000002500 */
[----:B------:R-:W4:Y:S08]  /*0060*/  LDC.64 R16, c[0x0][0x220] ;  /* 0x00008800ff107b82 */ /* 0x000f300000000a00 */
[----:B------:R-:W5:Y:S08]  /*0070*/  LDC.64 R14, c[0x0][0x218] ;  /* 0x00008600ff0e7b82 */ /* 0x000f700000000a00 */
[----:B------:R-:W5:Y:S01]  /*0080*/  LDC.64 R18, c[0x0][0x230] ;  /* 0x00008c00ff127b82 */ /* 0x000f620000000a00 */
[----:B-1----:R-:W-:-:S07]  /*0090*/  SHF.L.U32 R0, R0, 0x1, RZ ;  /* 0x0000000100007819 */ /* 0x002fce00000006ff */
[----:B------:R-:W1:Y:S01]  /*00a0*/  LDC.64 R20, c[0x0][0x238] ;  /* 0x00008e00ff147b82 */ /* 0x000e620000000a00 */
[----:B------:R-:W-:-:S04]  /*00b0*/  LOP3.LUT R0, R0, 0xfe, RZ, 0xc0, !PT ;  /* 0x000000fe00007812 */ /* 0x000fc800078ec0ff */
[----:B---3--:R-:W-:-:S04]  /*00c0*/  LEA R3, R3, R0, 0x8 ;  /* 0x0000000003037211 */ /* 0x008fc800078e40ff */
[C---:B------:R-:W-:Y:S01]  /*00d0*/  ISETP.GE.AND P0, PT, R3.reuse, 0x8e80, PT ;  /* 0x00008e800300780c */ /* 0x040fe20003f06270 */
[----:B------:R-:W-:-:S05]  /*00e0*/  IMAD.HI R0, R3, -0x1a0c934f, R2 ;  /* 0xe5f36cb103007827 */ /* 0x000fca00078e0202 */
[----:B------:R-:W-:-:S04]  /*00f0*/  SHF.R.U32.HI R5, RZ, 0x1f, R0 ;  /* 0x0000001fff057819 */ /* 0x000fc80000011600 */
[----:B------:R-:W-:-:S05]  /*0100*/  LEA.HI.SX32 R5, R0, R5, 0x17 ;  /* 0x0000000500057211 */ /* 0x000fca00078fbaff */
[----:B------:R-:W-:Y:S01]  /*0110*/  IMAD R13, R5, -0x23a, R3 ;  /* 0xfffffdc6050d7824 */ /* 0x000fe200078e0203 */
[----:B------:R-:W-:-:S03]  /*0120*/  CS2R R4, SRZ ;  /* 0x0000000000047805 */ /* 0x000fc6000001ff00 */
[----:B--2---:R-:W-:-:S05]  /*0130*/  IMAD.WIDE R10, R13, 0x4, R10 ;  /* 0x000000040d0a7825 */ /* 0x004fca00078e020a */
[----:B------:R2:W3:Y:S01]  /*0140*/  @!P0 LDG.E.EL.64 R4, desc[UR4][R10.64] ;  /* 0x000000040a048981 */ /* 0x0004e2000c2e1b00 */
[----:B------:R-:W-:Y:S02]  /*0150*/  CS2R R6, SRZ ;  /* 0x0000000000067805 */ /* 0x000fe4000001ff00 */
[----:B------:R-:W-:Y:S01]  /*0160*/  CS2R R8, SRZ ;  /* 0x0000000000087805 */ /* 0x000fe2000001ff00 */
[----:B----4-:R-:W-:-:S04]  /*0170*/  IMAD.WIDE R16, R13, 0x4, R16 ;  /* 0x000000040d107825 */ /* 0x010fc800078e0210 */
[----:B-----5:R-:W-:Y:S01]  /*0180*/  IMAD.WIDE R14, R3, 0x4, R14 ;  /* 0x00000004030e7825 */ /* 0x020fe200078e020e */
[----:B------:R4:W5:Y:S01]  /*0190*/  @!P0 LDG.E.EL.64 R6, desc[UR4][R16.64] ;  /* 0x0000000410068981 */ /* 0x000962000c2e1b00 */
[----:B--2---:R-:W-:Y:S02]  /*01a0*/  CS2R R10, SRZ ;  /* 0x00000000000a7805 */ /* 0x004fe4000001ff00 */
[C---:B0-----:R-:W-:Y:S01]  /*01b0*/  IMAD.WIDE R18, R13.reuse, 0x4, R18 ;  /* 0x000000040d127825 */ /* 0x041fe200078e0212 */
[----:B------:R0:W5:Y:S03]  /*01c0*/  @!P0 LDG.E.64 R8, desc[UR4][R14.64] ;  /* 0x000000040e088981 */ /* 0x000166000c1e1b00 */
[----:B-1----:R-:W-:Y:S01]  /*01d0*/  IMAD.WIDE R20, R13, 0x4, R20 ;  /* 0x000000040d147825 */ /* 0x002fe200078e0214 */
[----:B------:R-:W-:-:S04]  /*01e0*/  CS2R R12, SRZ ;  /* 0x00000000000c7805 */ /* 0x000fc8000001ff00 */
[----:B------:R-:W2:Y:S04]  /*01f0*/  @!P0 LDG.E.EL.64 R10, desc[UR4][R20.64] ;  /* 0x00000004140a8981 */ /* 0x000ea8000c2e1b00 */
[----:B------:R-:W2:Y:S01]  /*0200*/  @!P0 LDG.E.EL.64 R12, desc[UR4][R18.64] ;  /* 0x00000004120c8981 */ /* 0x000ea2000c2e1b00 */
[----:B------:R-:W-:Y:S01]  /*0210*/  MOV R0, 0x3e800000 ;  /* 0x3e80000000007802 */ /* 0x000fe20000000f00 */
[----:B---3--:R-:W-:Y:S01]  /*0220*/  FADD R4, R4, 9.9999997473787516356e-06 ;  /* 0x3727c5ac04047421 */ /* 0x008fe20000000000 */
[----:B------:R-:W-:-:S03]  /*0230*/  FADD R5, R5, 9.9999997473787516356e-06 ;  /* 0x3727c5ac05057421 */ /* 0x000fc60000000000 */
[----:B------:R-:W1:Y:S08]  /*0240*/  MUFU.SQRT R2, R4 ;  /* 0x0000000400027308 */ /* 0x000e700000002000 */
[----:B----4-:R-:W3:Y:S01]  /*0250*/  MUFU.SQRT R16, R5 ;  /* 0x0000000500107308 */ /* 0x010ee20000002000 */
[C---:B-1----:R-:W-:Y:S02]  /*0260*/  FSETP.GT.AND P1, PT, R2.reuse, 8.50705917302346158658e+37, PT ;  /* 0x7e8000000200780b */ /* 0x042fe40003f24000 */
[----:B------:R-:W-:-:S02]  /*0270*/  FSETP.GEU.AND P3, PT, R2, 1.175494350822287508e-38, PT ;  /* 0x008000000200780b */ /* 0x000fc40003f6e000 */
[C---:B---3--:R-:W-:Y:S02]  /*0280*/  FSETP.GT.AND P2, PT, R16.reuse, 8.50705917302346158658e+37, PT ;  /* 0x7e8000001000780b */ /* 0x048fe40003f44000 */
[----:B------:R-:W-:-:S07]  /*0290*/  FSETP.GEU.AND P4, PT, R16, 1.175494350822287508e-38, PT ;  /* 0x008000001000780b */ /* 0x000fce0003f8e000 */
[----:B------:R-:W-:-:S04]  /*02a0*/  @P1 FMUL R2, R2, 0.25 ;  /* 0x3e80000002021820 */ /* 0x000fc80000400000 */
[----:B------:R-:W-:Y:S01]  /*02b0*/  @!P3 FMUL R2, R2, 16777216 ;  /* 0x4b8000000202b820 */ /* 0x000fe20000400000 */
[----:B------:R-:W-:-:S04]  /*02c0*/  @P2 FMUL R16, R16, 0.25 ;  /* 0x3e80000010102820 */ /* 0x000fc80000400000 */
[----:B------:R-:W-:Y:S01]  /*02d0*/  @!P4 FMUL R16, R16, 16777216 ;  /* 0x4b8000001010c820 */ /* 0x000fe20000400000 */
[----:B------:R-:W1:Y:S01]  /*02e0*/  MUFU.RCP R2, R2 ;  /* 0x0000000200027308 */ /* 0x000e620000001000 */
[----:B------:R-:W-:-:S07]  /*02f0*/  FSEL R5, R0, 1, P1 ;  /* 0x3f80000000057808 */ /* 0x000fce0000800000 */
[----:B------:R-:W3:Y:S01]  /*0300*/  MUFU.RCP R16, R16 ;  /* 0x0000001000107308 */ /* 0x000ee20000001000 */
[----:B0-----:R-:W-:Y:S01]  /*0310*/  FSEL R15, R0, 1, P2 ;  /* 0x3f800000000f7808 */ /* 0x001fe20001000000 */
[----:B------:R-:W-:-:S04]  /*0320*/  @!P3 FMUL R5, R5, 16777216 ;  /* 0x4b8000000505b820 */ /* 0x000fc80000400000 */
[----:B------:R-:W-:Y:S01]  /*0330*/  @!P4 FMUL R15, R15, 16777216 ;  /* 0x4b8000000f0fc820 */ /* 0x000fe20000400000 */
[----:B-1----:R-:W-:Y:S01]  /*0340*/  FMUL R5, R2, R5 ;  /* 0x0000000502057220 */ /* 0x002fe20000400000 */
[----:B-----5:R-:W-:Y:S01]  /*0350*/  FADD R6, -R6, R8 ;  /* 0x0000000806067221 */ /* 0x020fe20000000100 */
[----:B------:R-:W-:Y:S01]  /*0360*/  FADD R7, -R7, R9 ;  /* 0x0000000907077221 */ /* 0x000fe20000000100 */
[----:B---3--:R-:W-:Y:S02]  /*0370*/  FMUL R2, R16, R15 ;  /* 0x0000000f10027220 */ /* 0x008fe40000400000 */
[----:B------:R-:W-:Y:S02]  /*0380*/  FMUL R5, R6, R5 ;  /* 0x0000000506057220 */ /* 0x000fe40000400000 */
[----:B------:R-:W-:Y:S02]  /*0390*/  FMUL R2, R7, R2 ;  /* 0x0000000207027220 */ /* 0x000fe40000400000 */
[----:B--2---:R-:W-:-:S02]  /*03a0*/  FFMA R10, R5, R12, R10 ;  /* 0x0000000c050a7223 */ /* 0x004fc4000000000a */
[----:B------:R-:W-:Y:S02]  /*03b0*/  FFMA R11, R2, R13, R11 ;  /* 0x0000000d020b7223 */ /* 0x000fe4000000000b */
[----:B------:R-:W-:Y:S02]  /*03c0*/  FADD R4, RZ, -R10 ;  /* 0x8000000aff047221 */ /* 0x000fe40000000000 */
[----:B------:R-:W-:Y:S02]  /*03d0*/  FADD R2, RZ, -R11 ;  /* 0x8000000bff027221 */ /* 0x000fe40000000000 */
[----:B------:R-:W-:Y:S02]  /*03e0*/  FMUL R4, R4, 1.4426950216293334961 ;  /* 0x3fb8aa3b04047820 */ /* 0x000fe40000400000 */
[----:B------:R-:W-:-:S03]  /*03f0*/  FMUL R6, R2, 1.4426950216293334961 ;  /* 0x3fb8aa3b02067820 */ /* 0x000fc60000400000 */
[----:B------:R-:W-:Y:S02]  /*0400*/  FSETP.GEU.AND P1, PT, R4, -126, PT ;  /* 0xc2fc00000400780b */ /* 0x000fe40003f2e000 */
[----:B------:R-:W-:-:S11]  /*0410*/  FSETP.GEU.AND P2, PT, R6, -126, PT ;  /* 0xc2fc00000600780b */ /* 0x000fd60003f4e000 */
[----:B------:R-:W-:Y:S02]  /*0420*/  @!P1 FMUL R4, R4, 0.5 ;  /* 0x3f00000004049820 */ /* 0x000fe40000400000 */
[----:B------:R-:W-:Y:S02]  /*0430*/  @!P2 FMUL R6, R6, 0.5 ;  /* 0x3f0000000606a820 */ /* 0x000fe40000400000 */
[----:B------:R-:W0:Y:S08]  /*0440*/  MUFU.EX2 R2, R4 ;  /* 0x0000000400027308 */ /* 0x000e300000000800 */
[----:B------:R-:W1:Y:S01]  /*0450*/  MUFU.EX2 R5, R6 ;  /* 0x0000000600057308 */ /* 0x000e620000000800 */
[----:B0-----:R-:W-:-:S04]  /*0460*/  @!P1 FMUL R2, R2, R2 ;  /* 0x0000000202029220 */ /* 0x001fc80000400000 */
[----:B------:R-:W-:Y:S01]  /*0470*/  FADD R7, R2, 1 ;  /* 0x3f80000002077421 */ /* 0x000fe20000000000 */
[----:B-1----:R-:W-:-:S04]  /*0480*/  @!P2 FMUL R5, R5, R5 ;  /* 0x000000050505a220 */ /* 0x002fc80000400000 */
[----:B------:R-:W-:Y:S01]  /*0490*/  FADD R8, R5, 1 ;  /* 0x3f80000005087421 */ /* 0x000fe20000000000 */
[----:B------:R-:W-:Y:S01]  /*04a0*/  FSETP.GT.AND P1, PT, R7, 8.50705917302346158658e+37, PT ;  /* 0x7e8000000700780b */ /* 0x000fe20003f24000 */
[----:B------:R-:W0:Y:S03]  /*04b0*/  LDC.64 R4, c[0x0][0x210] ;  /* 0x00008400ff047b82 */ /* 0x000e260000000a00 */
[----:B------:R-:W-:-:S09]  /*04c0*/  FSETP.GT.AND P2, PT, R8, 8.50705917302346158658e+37, PT ;  /* 0x7e8000000800780b */ /* 0x000fd20003f44000 */
[----:B------:R-:W-:-:S04]  /*04d0*/  @P1 FMUL R7, R7, 0.25 ;  /* 0x3e80000007071820 */ /* 0x000fc80000400000 */
[----:B------:R-:W-:Y:S02]  /*04e0*/  @P2 FMUL R8, R8, 0.25 ;  /* 0x3e80000008082820 */ /* 0x000fe40000400000 */
[----:B------:R-:W1:Y:S08]  /*04f0*/  MUFU.RCP R7, R7 ;  /* 0x0000000700077308 */ /* 0x000e700000001000 */
[----:B------:R-:W2:Y:S01]  /*0500*/  MUFU.RCP R8, R8 ;  /* 0x0000000800087308 */ /* 0x000ea20000001000 */
[----:B------:R-:W-:-:S02]  /*0510*/  FSEL R2, R0, 1, P1 ;  /* 0x3f80000000027808 */ /* 0x000fc40000800000 */
[----:B------:R-:W-:-:S03]  /*0520*/  FSEL R13, R0, 1, P2 ;  /* 0x3f800000000d7808 */ /* 0x000fc60001000000 */
[----:B-1----:R-:W-:Y:S01]  /*0530*/  FMUL R9, R7, R2 ;  /* 0x0000000207097220 */ /* 0x002fe20000400000 */
[----:B0-----:R-:W-:-:S04]  /*0540*/  IMAD.WIDE R2, R3, 0x4, R4 ;  /* 0x0000000403027825 */ /* 0x001fc800078e0204 */
[----:B------:R-:W-:Y:S01]  /*0550*/  FMUL R10, R10, R9 ;  /* 0x000000090a0a7220 */ /* 0x000fe20000400000 */
[----:B--2---:R-:W-:-:S04]  /*0560*/  FMUL R0, R8, R13 ;  /* 0x0000000d08007220 */ /* 0x004fc80000400000 */
[----:B------:R-:W-:Y:S01]  /*0570*/  FMUL R11, R11, R0 ;  /* 0x000000000b0b7220 */ /* 0x000fe20000400000 */
[----:B------:R-:W-:Y:S06]  /*0580*/  @P0 EXIT ;  /* 0x000000000000094d */ /* 0x000fec0003800000 */
[----:B------:R-:W-:Y:S01]  /*0590*/  STG.E.64 desc[UR4][R2.64], R10 ;  /* 0x0000000a02007986 */ /* 0x000fe2000c101b04 */
[----:B------:R-:W-:Y:S05]  /*05a0*/  EXIT ;  /* 0x000000000000794d */ /* 0x000fea0003800000 */
.L_x_0:
[----:B------:R-:W-:-:S00]  /*05b0*/  BRA `(.L_x_0) ;  /* 0xfffffffc00fc7947 */ /* 0x000fc0000383ffff */
[----:B------:R-:W-:-:S00]  /*05c0*/  NOP ;  /* 0x0000000000007918 */ /* 0x000fc00000000000 */
        /* <DEDUP_REMOVED lines=11> */
.L_x_1:


//--------------------- .nv.global.init           --------------------------
	.section	.nv.global.init,"aw",@progbits
.nv.global.init:
	.type		_$_str,@object
	.size		_$_str,(_$_str_$_2 - _$_str)
_$_str:
        /*0000*/ 	.byte	0x5f, 0x5f, 0x43, 0x55, 0x44, 0x41, 0x5f, 0x46, 0x54, 0x5a, 0x00
	.type		_$_str_$_2,@object
	.size		_$_str_$_2,(.L_1 - _$_str_$_2)
_$_str_$_2:
        /*000b*/ 	.byte	0x5f, 0x5f, 0x43, 0x55, 0x44, 0x41, 0x5f, 0x50, 0x52, 0x45, 0x43, 0x5f, 0x53, 0x51, 0x52, 0x54
        /*001b*/ 	.byte	0x00
.L_1:


//--------------------- .nv.constant0.triton_poi_fused__native_batch_norm_legit_no_training_mul_sigmoid_51 --------------------------
	.section	.nv.constant0.triton_poi_fused__native_batch_norm_legit_no_training_mul_sigmoid_51,"a",@progbits
	.sectionflags	@""
	.align	4
.nv.constant0.triton_poi_fused__native_batch_norm_legit_no_training_mul_sigmoid_51:
	.zero		580
